//
// Generated by NVIDIA NVVM Compiler
//
// Compiler Build ID: CL-36424714
// Cuda compilation tools, release 13.0, V13.0.88
// Based on NVVM 20.0.0
//

.version 9.0
.target sm_100
.address_size 64

	// .globl	_Z16print_global_idsv
.extern .func  (.param .b32 func_retval0) vprintf
(
	.param .b64 vprintf_param_0,
	.param .b64 vprintf_param_1
)
;
.global .align 1 .b8 $str[23] = {71, 108, 111, 98, 97, 108, 32, 116, 104, 114, 101, 97, 100, 32, 73, 68, 32, 61, 32, 37, 100, 10};

.visible .entry _Z16print_global_idsv()
{
	.local .align 8 .b8 	__local_depot0[8];
	.reg .b64 	%SP;
	.reg .b64 	%SPL;
	.reg .b32 	%r<7>;
	.reg .b64 	%rd<5>;

	mov.u64 	%SPL, __local_depot0;
	cvta.local.u64 	%SP, %SPL;
	add.u64 	%rd1, %SP, 0;
	add.u64 	%rd2, %SPL, 0;
	mov.u32 	%r1, %ctaid.x;
	mov.u32 	%r2, %ntid.x;
	mov.u32 	%r3, %tid.x;
	mad.lo.s32 	%r4, %r1, %r2, %r3;
	st.local.u32 	[%rd2], %r4;
	mov.u64 	%rd3, $str;
	cvta.global.u64 	%rd4, %rd3;
	{ // callseq 0, 0
	.param .b64 param0;
	st.param.b64 	[param0], %rd4;
	.param .b64 param1;
	st.param.b64 	[param1], %rd1;
	.param .b32 retval0;
	call.uni (retval0), 
	vprintf, 
	(
	param0, 
	param1
	);
	ld.param.b32 	%r5, [retval0];
	} // callseq 0
	ret;

}


// ===== COMPILED SASS (sm_100) =====

	.target	sm_100

	.elftype	@"ET_EXEC"


//--------------------- .note.nv.tkinfo           --------------------------
	.section	.note.nv.tkinfo,"",@"SHT_NOTE"
	.sectionflags	@"SHF_NOTE_NV_TKINFO"
	.tkinfo
        /*0018*/ 	.word	0x00000002
        /*0030*/ 	.string	""
        /*0030*/ 	.string	"ptxas"
        /*0030*/ 	.string	"Cuda compilation tools, release 13.0, V13.0.88"
        /*0030*/ 	.string	"Build cuda_13.0.r13.0/compiler.36424714_0"
        /*0030*/ 	.string	"-arch sm_100 -m 64 "



//--------------------- .note.nv.cuinfo           --------------------------
	.section	.note.nv.cuinfo,"",@"SHT_NOTE"
	.sectionflags	@"SHF_NOTE_NV_CUINFO"
        /*0018*/ 	.short	0x0002
        /*001a*/ 	.short	0x0064
        /*001c*/ 	.short	0x0082
	.zero		2


//--------------------- .nv.info                  --------------------------
	.section	.nv.info,"",@"SHT_CUDA_INFO"
	.align	4


	//----- nvinfo : EIATTR_REGCOUNT
	.align		4
        /*0000*/ 	.byte	0x04, 0x2f
        /*0002*/ 	.short	(.L_2 - .L_1)
	.align		4
.L_1:
        /*0004*/ 	.word	index@(_Z16print_global_idsv)
        /*0008*/ 	.word	0x00000018


	//----- nvinfo : EIATTR_FRAME_SIZE
	.align		4
.L_2:
        /*000c*/ 	.byte	0x04, 0x11
        /*000e*/ 	.short	(.L_4 - .L_3)
	.align		4
.L_3:
        /*0010*/ 	.word	index@(_Z16print_global_idsv)
        /*0014*/ 	.word	0x00000008


	//----- nvinfo : EIATTR_MIN_STACK_SIZE
	.align		4
.L_4:
        /*0018*/ 	.byte	0x04, 0x12
        /*001a*/ 	.short	(.L_6 - .L_5)
	.align		4
.L_5:
        /*001c*/ 	.word	index@(_Z16print_global_idsv)
        /*0020*/ 	.word	0x00000008
.L_6:


//--------------------- .nv.compat                --------------------------
	.section	.nv.compat,"",@"SHT_CUDA_COMPAT_INFO"
	.align	4
        /*0000*/ 	.byte	0x02, 0x09, 0x00, 0x00, 0x02, 0x02, 0x01, 0x00, 0x02, 0x05, 0x05, 0x00, 0x03, 0x07, 0x01, 0x01
        /*0010*/ 	.byte	0x02, 0x03, 0x00, 0x00, 0x02, 0x06, 0x01, 0x00, 0x04, 0x0b, 0x08, 0x00, 0x09, 0x00, 0x00, 0x00
        /*0020*/ 	.byte	0x00, 0x00, 0x00, 0x00


//--------------------- .nv.info._Z16print_global_idsv --------------------------
	.section	.nv.info._Z16print_global_idsv,"",@"SHT_CUDA_INFO"
	.sectionflags	@""
	.align	4


	//----- nvinfo : EIATTR_CUDA_API_VERSION
	.align		4
        /*0000*/ 	.byte	0x04, 0x37
        /*0002*/ 	.short	(.L_8 - .L_7)
.L_7:
        /*0004*/ 	.word	0x00000082


	//----- nvinfo : EIATTR_SPARSE_MMA_MASK
	.align		4
.L_8:
        /*0008*/ 	.byte	0x03, 0x50
        /*000a*/ 	.short	0x0000


	//----- nvinfo : EIATTR_MAXREG_COUNT
	.align		4
        /*000c*/ 	.byte	0x03, 0x1b
        /*000e*/ 	.short	0x00ff


	//----- nvinfo : EIATTR_EXTERNS
	.align		4
        /*0010*/ 	.byte	0x04, 0x0f
        /*0012*/ 	.short	(.L_10 - .L_9)


	//   ....[0]....
	.align		4
.L_9:
        /*0014*/ 	.word	index@(vprintf)


	//----- nvinfo : EIATTR_MERCURY_ISA_VERSION
	.align		4
.L_10:
        /*0018*/ 	.byte	0x03, 0x5f
        /*001a*/ 	.short	0x0101


	//----- nvinfo : EIATTR_VRC_CTA_INIT_COUNT
	.align		4
        /*001c*/ 	.byte	0x02, 0x4a
	.zero		1
	.zero		1


	//----- nvinfo : EIATTR_SYSCALL_OFFSETS
	.align		4
        /*0020*/ 	.byte	0x04, 0x46
        /*0022*/ 	.short	(.L_12 - .L_11)


	//   ....[0]....
.L_11:
        /*0024*/ 	.word	0x00000110


	//----- nvinfo : EIATTR_EXIT_INSTR_OFFSETS
	.align		4
.L_12:
        /*0028*/ 	.byte	0x04, 0x1c
        /*002a*/ 	.short	(.L_14 - .L_13)


	//   ....[0]....
.L_13:
        /*002c*/ 	.word	0x00000120


	//----- nvinfo : EIATTR_SW_WAR
	.align		4
.L_14:
        /*0030*/ 	.byte	0x04, 0x36
        /*0032*/ 	.short	(.L_16 - .L_15)
.L_15:
        /*0034*/ 	.word	0x00000008
.L_16:


//--------------------- .nv.callgraph             --------------------------
	.section	.nv.callgraph,"",@"SHT_CUDA_CALLGRAPH"
	.align	4
	.sectionentsize	8
	.align		4
        /*0000*/ 	.word	0x00000000
	.align		4
        /*0004*/ 	.word	0xffffffff
	.align		4
        /*0008*/ 	.word	index@(_Z16print_global_idsv)
	.align		4
        /*000c*/ 	.word	index@(vprintf)
	.align		4
        /*0010*/ 	.word	0x00000000
	.align		4
        /*0014*/ 	.word	0xfffffffe
	.align		4
        /*0018*/ 	.word	0x00000000
	.align		4
        /*001c*/ 	.word	0xfffffffd
	.align		4
        /*0020*/ 	.word	0x00000000
	.align		4
        /*0024*/ 	.word	0xfffffffc


//--------------------- .nv.constant4             --------------------------
	.section	.nv.constant4,"a",@progbits
	.align	8
	.align		8
.nv.constant4:
        /*0000*/ 	.dword	vprintf
	.align		8
        /*0008*/ 	.dword	$str


//--------------------- .text._Z16print_global_idsv --------------------------
	.section	.text._Z16print_global_idsv,"ax",@progbits
	.align	128
        .global         _Z16print_global_idsv
        .type           _Z16print_global_idsv,@function
        .size           _Z16print_global_idsv,(.L_x_2 - _Z16print_global_idsv)
        .other          _Z16print_global_idsv,@"STO_CUDA_ENTRY STV_DEFAULT"
_Z16print_global_idsv:
.text._Z16print_global_idsv:
[----:B------:R-:W0:Y:S01]  /*0000*/  LDC R1, c[0x0][0x37c] ;  /* 0x0000df00ff017b82 */ /* 0x000e220000000800 */
[----:B------:R-:W1:Y:S01]  /*0010*/  S2R R3, SR_TID.X ;  /* 0x0000000000037919 */ /* 0x000e620000002100 */
[----:B------:R-:W2:Y:S06]  /*0020*/  LDCU UR5, c[0x0][0x2fc] ;  /* 0x00005f80ff0577ac */ /* 0x000eac0008000800 */
[----:B------:R-:W1:Y:S01]  /*0030*/  S2UR UR6, SR_CTAID.X ;  /* 0x00000000000679c3 */ /* 0x000e620000002500 */
[----:B------:R-:W-:Y:S01]  /*0040*/  MOV R2, 0x0 ;  /* 0x0000000000027802 */ /* 0x000fe20000000f00 */
[----:B0-----:R-:W-:Y:S01]  /*0050*/  VIADD R1, R1, 0xfffffff8 ;  /* 0xfffffff801017836 */ /* 0x001fe20000000000 */
[----:B------:R-:W0:Y:S05]  /*0060*/  LDCU UR4, c[0x0][0x2f8] ;  /* 0x00005f00ff0477ac */ /* 0x000e2a0008000800 */
[----:B------:R-:W1:Y:S01]  /*0070*/  LDC R0, c[0x0][0x360] ;  /* 0x0000d800ff007b82 */ /* 0x000e620000000800 */
[----:B0-----:R-:W-:-:S05]  /*0080*/  IADD3 R6, P0, PT, R1, UR4, RZ ;  /* 0x0000000401067c10 */ /* 0x001fca000ff1e0ff */
[----:B--2---:R-:W-:Y:S02]  /*0090*/  IMAD.X R7, RZ, RZ, UR5, P0 ;  /* 0x00000005ff077e24 */ /* 0x004fe400080e06ff */
[----:B-1----:R-:W-:Y:S01]  /*00a0*/  IMAD R0, R0, UR6, R3 ;  /* 0x0000000600007c24 */ /* 0x002fe2000f8e0203 */
[----:B------:R-:W0:Y:S01]  /*00b0*/  LDCU.64 UR6, c[0x4][0x8] ;  /* 0x01000100ff0677ac */ /* 0x000e220008000a00 */
[----:B------:R-:W1:Y:S03]  /*00c0*/  LDC.64 R2, c[0x4][R2] ;  /* 0x0100000002027b82 */ /* 0x000e660000000a00 */
[----:B------:R2:W-:Y:S01]  /*00d0*/  STL [R1], R0 ;  /* 0x0000000001007387 */ /* 0x0005e20000100800 */
[----:B0-----:R-:W-:Y:S01]  /*00e0*/  IMAD.U32 R4, RZ, RZ, UR6 ;  /* 0x00000006ff047e24 */ /* 0x001fe2000f8e00ff */
[----:B--2---:R-:W-:-:S07]  /*00f0*/  MOV R5, UR7 ;  /* 0x0000000700057c02 */ /* 0x004fce0008000f00 */
[----:B------:R-:W-:-:S07]  /*0100*/  LEPC R20, `(.L_x_0) ;  /* 0x000000001014794e */ /* 0x000fce0000000000 */
[----:B-1----:R-:W-:Y:S05]  /*0110*/  CALL.ABS.NOINC R2 ;  /* 0x0000000002007343 */ /* 0x002fea0003c00000 */
.L_x_0:
[----:B------:R-:W-:Y:S05]  /*0120*/  EXIT ;  /* 0x000000000000794d */ /* 0x000fea0003800000 */
.L_x_1:
[----:B------:R-:W-:-:S00]  /*0130*/  BRA `(.L_x_1) ;  /* 0xfffffffc00fc7947 */ /* 0x000fc0000383ffff */
[----:B------:R-:W-:-:S00]  /*0140*/  NOP ;  /* 0x0000000000007918 */ /* 0x000fc00000000000 */
        /* <DEDUP_REMOVED lines=11> */
.L_x_2:


//--------------------- .nv.global.init           --------------------------
	.section	.nv.global.init,"aw",@progbits
.nv.global.init:
	.type		$str,@object
	.size		$str,(.L_0 - $str)
$str:
        /*0000*/ 	.byte	0x47, 0x6c, 0x6f, 0x62, 0x61, 0x6c, 0x20, 0x74, 0x68, 0x72, 0x65, 0x61, 0x64, 0x20, 0x49, 0x44
        /*0010*/ 	.byte	0x20, 0x3d, 0x20, 0x25, 0x64, 0x0a, 0x00
.L_0:


//--------------------- .nv.shared.reserved.0     --------------------------
	.section	.nv.shared.reserved.0,"aw",@nobits
	.weak		__nv_reservedSMEM_offset_0_alias
	.size		__nv_reservedSMEM_offset_0_alias, 0, 64
	.other		__nv_reservedSMEM_offset_0_alias,@"STO_CUDA_RESERVED_SHARED STV_DEFAULT"
__nv_reservedSMEM_offset_0_alias:
	.zero		0
	.zero		64


//--------------------- .nv.constant0._Z16print_global_idsv --------------------------
	.section	.nv.constant0._Z16print_global_idsv,"a",@progbits
	.sectionflags	@""
	.align	4
.nv.constant0._Z16print_global_idsv:
	.zero		896


//--------------------- SYMBOLS --------------------------

	.type		.nv.reservedSmem.offset0,@object
	.size		.nv.reservedSmem.offset0,0x4
	.type		vprintf,@function
